//
// Generated by NVIDIA NVVM Compiler
//
// Compiler Build ID: CL-36424714
// Cuda compilation tools, release 13.0, V13.0.88
// Based on NVVM 20.0.0
//

.version 9.0
.target sm_100
.address_size 64

	// .globl	_Z3oddPii

.visible .entry _Z3oddPii(
	.param .u64 .ptr .align 1 _Z3oddPii_param_0,
	.param .u32 _Z3oddPii_param_1
)
{
	.reg .pred 	%p<6>;
	.reg .b32 	%r<9>;
	.reg .b64 	%rd<5>;

	ld.param.u64 	%rd2, [_Z3oddPii_param_0];
	ld.param.u32 	%r4, [_Z3oddPii_param_1];
	mov.u32 	%r6, %tid.x;
	and.b32  	%r7, %r6, 1;
	setp.eq.b32 	%p1, %r7, 1;
	not.pred 	%p2, %p1;
	add.s32 	%r8, %r4, -1;
	setp.ge.s32 	%p3, %r6, %r8;
	or.pred  	%p4, %p2, %p3;
	@%p4 bra 	$L__BB0_3;
	cvta.to.global.u64 	%rd3, %rd2;
	mul.wide.u32 	%rd4, %r6, 4;
	add.s64 	%rd1, %rd3, %rd4;
	ld.global.u32 	%r2, [%rd1];
	ld.global.u32 	%r3, [%rd1+4];
	setp.le.s32 	%p5, %r2, %r3;
	@%p5 bra 	$L__BB0_3;
	st.global.u32 	[%rd1], %r3;
	st.global.u32 	[%rd1+4], %r2;
$L__BB0_3:
	ret;

}
	// .globl	_Z4evenPii
.visible .entry _Z4evenPii(
	.param .u64 .ptr .align 1 _Z4evenPii_param_0,
	.param .u32 _Z4evenPii_param_1
)
{
	.reg .pred 	%p<5>;
	.reg .b32 	%r<9>;
	.reg .b64 	%rd<5>;

	ld.param.u64 	%rd2, [_Z4evenPii_param_0];
	ld.param.u32 	%r4, [_Z4evenPii_param_1];
	mov.u32 	%r6, %tid.x;
	and.b32  	%r7, %r6, 1;
	setp.eq.b32 	%p1, %r7, 1;
	add.s32 	%r8, %r4, -1;
	setp.ge.s32 	%p2, %r6, %r8;
	or.pred  	%p3, %p1, %p2;
	@%p3 bra 	$L__BB1_3;
	cvta.to.global.u64 	%rd3, %rd2;
	mul.wide.u32 	%rd4, %r6, 4;
	add.s64 	%rd1, %rd3, %rd4;
	ld.global.u32 	%r2, [%rd1];
	ld.global.u32 	%r3, [%rd1+4];
	setp.le.s32 	%p4, %r2, %r3;
	@%p4 bra 	$L__BB1_3;
	st.global.u32 	[%rd1], %r3;
	st.global.u32 	[%rd1+4], %r2;
$L__BB1_3:
	ret;

}


// ===== COMPILED SASS (sm_100) =====

	.target	sm_100

	.elftype	@"ET_EXEC"


//--------------------- .note.nv.tkinfo           --------------------------
	.section	.note.nv.tkinfo,"",@"SHT_NOTE"
	.sectionflags	@"SHF_NOTE_NV_TKINFO"
	.tkinfo
        /*0018*/ 	.word	0x00000002
        /*0030*/ 	.string	""
        /*0030*/ 	.string	"ptxas"
        /*0030*/ 	.string	"Cuda compilation tools, release 13.0, V13.0.88"
        /*0030*/ 	.string	"Build cuda_13.0.r13.0/compiler.36424714_0"
        /*0030*/ 	.string	"-arch sm_100 -m 64 "



//--------------------- .note.nv.cuinfo           --------------------------
	.section	.note.nv.cuinfo,"",@"SHT_NOTE"
	.sectionflags	@"SHF_NOTE_NV_CUINFO"
        /*0018*/ 	.short	0x0002
        /*001a*/ 	.short	0x0064
        /*001c*/ 	.short	0x0082
	.zero		2


//--------------------- .nv.info                  --------------------------
	.section	.nv.info,"",@"SHT_CUDA_INFO"
	.align	4


	//----- nvinfo : EIATTR_REGCOUNT
	.align		4
        /*0000*/ 	.byte	0x04, 0x2f
        /*0002*/ 	.short	(.L_1 - .L_0)
	.align		4
.L_0:
        /*0004*/ 	.word	index@(_Z3oddPii)
        /*0008*/ 	.word	0x00000008


	//----- nvinfo : EIATTR_FRAME_SIZE
	.align		4
.L_1:
        /*000c*/ 	.byte	0x04, 0x11
        /*000e*/ 	.short	(.L_3 - .L_2)
	.align		4
.L_2:
        /*0010*/ 	.word	index@(_Z3oddPii)
        /*0014*/ 	.word	0x00000000


	//----- nvinfo : EIATTR_REGCOUNT
	.align		4
.L_3:
        /*0018*/ 	.byte	0x04, 0x2f
        /*001a*/ 	.short	(.L_5 - .L_4)
	.align		4
.L_4:
        /*001c*/ 	.word	index@(_Z4evenPii)
        /*0020*/ 	.word	0x00000008


	//----- nvinfo : EIATTR_FRAME_SIZE
	.align		4
.L_5:
        /*0024*/ 	.byte	0x04, 0x11
        /*0026*/ 	.short	(.L_7 - .L_6)
	.align		4
.L_6:
        /*0028*/ 	.word	index@(_Z4evenPii)
        /*002c*/ 	.word	0x00000000


	//----- nvinfo : EIATTR_MIN_STACK_SIZE
	.align		4
.L_7:
        /*0030*/ 	.byte	0x04, 0x12
        /*0032*/ 	.short	(.L_9 - .L_8)
	.align		4
.L_8:
        /*0034*/ 	.word	index@(_Z4evenPii)
        /*0038*/ 	.word	0x00000000


	//----- nvinfo : EIATTR_MIN_STACK_SIZE
	.align		4
.L_9:
        /*003c*/ 	.byte	0x04, 0x12
        /*003e*/ 	.short	(.L_11 - .L_10)
	.align		4
.L_10:
        /*0040*/ 	.word	index@(_Z3oddPii)
        /*0044*/ 	.word	0x00000000
.L_11:


//--------------------- .nv.compat                --------------------------
	.section	.nv.compat,"",@"SHT_CUDA_COMPAT_INFO"
	.align	4
        /*0000*/ 	.byte	0x02, 0x09, 0x00, 0x00, 0x02, 0x02, 0x01, 0x00, 0x02, 0x05, 0x05, 0x00, 0x03, 0x07, 0x01, 0x01
        /*0010*/ 	.byte	0x02, 0x03, 0x00, 0x00, 0x02, 0x06, 0x01, 0x00, 0x04, 0x0b, 0x08, 0x00, 0x09, 0x00, 0x00, 0x00
        /*0020*/ 	.byte	0x00, 0x00, 0x00, 0x00


//--------------------- .nv.info._Z4evenPii       --------------------------
	.section	.nv.info._Z4evenPii,"",@"SHT_CUDA_INFO"
	.sectionflags	@""
	.align	4


	//----- nvinfo : EIATTR_CUDA_API_VERSION
	.align		4
        /*0000*/ 	.byte	0x04, 0x37
        /*0002*/ 	.short	(.L_13 - .L_12)
.L_12:
        /*0004*/ 	.word	0x00000082


	//----- nvinfo : EIATTR_KPARAM_INFO
	.align		4
.L_13:
        /*0008*/ 	.byte	0x04, 0x17
        /*000a*/ 	.short	(.L_15 - .L_14)
.L_14:
        /*000c*/ 	.word	0x00000000
        /*0010*/ 	.short	0x0001
        /*0012*/ 	.short	0x0008
        /*0014*/ 	.byte	0x00, 0xf0, 0x11, 0x00


	//----- nvinfo : EIATTR_KPARAM_INFO
	.align		4
.L_15:
        /*0018*/ 	.byte	0x04, 0x17
        /*001a*/ 	.short	(.L_17 - .L_16)
.L_16:
        /*001c*/ 	.word	0x00000000
        /*0020*/ 	.short	0x0000
        /*0022*/ 	.short	0x0000
        /*0024*/ 	.byte	0x00, 0xf5, 0x21, 0x00


	//----- nvinfo : EIATTR_SPARSE_MMA_MASK
	.align		4
.L_17:
        /*0028*/ 	.byte	0x03, 0x50
        /*002a*/ 	.short	0x0000


	//----- nvinfo : EIATTR_MAXREG_COUNT
	.align		4
        /*002c*/ 	.byte	0x03, 0x1b
        /*002e*/ 	.short	0x00ff


	//----- nvinfo : EIATTR_MERCURY_ISA_VERSION
	.align		4
        /*0030*/ 	.byte	0x03, 0x5f
        /*0032*/ 	.short	0x0101


	//----- nvinfo : EIATTR_VRC_CTA_INIT_COUNT
	.align		4
        /*0034*/ 	.byte	0x02, 0x4a
	.zero		1
	.zero		1


	//----- nvinfo : EIATTR_EXIT_INSTR_OFFSETS
	.align		4
        /*0038*/ 	.byte	0x04, 0x1c
        /*003a*/ 	.short	(.L_19 - .L_18)


	//   ....[0]....
.L_18:
        /*003c*/ 	.word	0x00000070


	//   ....[1]....
        /*0040*/ 	.word	0x000000e0


	//   ....[2]....
        /*0044*/ 	.word	0x00000110


	//----- nvinfo : EIATTR_CBANK_PARAM_SIZE
	.align		4
.L_19:
        /*0048*/ 	.byte	0x03, 0x19
        /*004a*/ 	.short	0x000c


	//----- nvinfo : EIATTR_PARAM_CBANK
	.align		4
        /*004c*/ 	.byte	0x04, 0x0a
        /*004e*/ 	.short	(.L_21 - .L_20)
	.align		4
.L_20:
        /*0050*/ 	.word	index@(.nv.constant0._Z4evenPii)
        /*0054*/ 	.short	0x0380
        /*0056*/ 	.short	0x000c


	//----- nvinfo : EIATTR_SW_WAR
	.align		4
.L_21:
        /*0058*/ 	.byte	0x04, 0x36
        /*005a*/ 	.short	(.L_23 - .L_22)
.L_22:
        /*005c*/ 	.word	0x00000008
.L_23:


//--------------------- .nv.info._Z3oddPii        --------------------------
	.section	.nv.info._Z3oddPii,"",@"SHT_CUDA_INFO"
	.sectionflags	@""
	.align	4


	//----- nvinfo : EIATTR_CUDA_API_VERSION
	.align		4
        /*0000*/ 	.byte	0x04, 0x37
        /*0002*/ 	.short	(.L_25 - .L_24)
.L_24:
        /*0004*/ 	.word	0x00000082


	//----- nvinfo : EIATTR_KPARAM_INFO
	.align		4
.L_25:
        /*0008*/ 	.byte	0x04, 0x17
        /*000a*/ 	.short	(.L_27 - .L_26)
.L_26:
        /*000c*/ 	.word	0x00000000
        /*0010*/ 	.short	0x0001
        /*0012*/ 	.short	0x0008
        /*0014*/ 	.byte	0x00, 0xf0, 0x11, 0x00


	//----- nvinfo : EIATTR_KPARAM_INFO
	.align		4
.L_27:
        /*0018*/ 	.byte	0x04, 0x17
        /*001a*/ 	.short	(.L_29 - .L_28)
.L_28:
        /*001c*/ 	.word	0x00000000
        /*0020*/ 	.short	0x0000
        /*0022*/ 	.short	0x0000
        /*0024*/ 	.byte	0x00, 0xf5, 0x21, 0x00


	//----- nvinfo : EIATTR_SPARSE_MMA_MASK
	.align		4
.L_29:
        /*0028*/ 	.byte	0x03, 0x50
        /*002a*/ 	.short	0x0000


	//----- nvinfo : EIATTR_MAXREG_COUNT
	.align		4
        /*002c*/ 	.byte	0x03, 0x1b
        /*002e*/ 	.short	0x00ff


	//----- nvinfo : EIATTR_MERCURY_ISA_VERSION
	.align		4
        /*0030*/ 	.byte	0x03, 0x5f
        /*0032*/ 	.short	0x0101


	//----- nvinfo : EIATTR_VRC_CTA_INIT_COUNT
	.align		4
        /*0034*/ 	.byte	0x02, 0x4a
	.zero		1
	.zero		1


	//----- nvinfo : EIATTR_EXIT_INSTR_OFFSETS
	.align		4
        /*0038*/ 	.byte	0x04, 0x1c
        /*003a*/ 	.short	(.L_31 - .L_30)


	//   ....[0]....
.L_30:
        /*003c*/ 	.word	0x00000070


	//   ....[1]....
        /*0040*/ 	.word	0x000000e0


	//   ....[2]....
        /*0044*/ 	.word	0x00000110


	//----- nvinfo : EIATTR_CBANK_PARAM_SIZE
	.align		4
.L_31:
        /*0048*/ 	.byte	0x03, 0x19
        /*004a*/ 	.short	0x000c


	//----- nvinfo : EIATTR_PARAM_CBANK
	.align		4
        /*004c*/ 	.byte	0x04, 0x0a
        /*004e*/ 	.short	(.L_33 - .L_32)
	.align		4
.L_32:
        /*0050*/ 	.word	index@(.nv.constant0._Z3oddPii)
        /*0054*/ 	.short	0x0380
        /*0056*/ 	.short	0x000c


	//----- nvinfo : EIATTR_SW_WAR
	.align		4
.L_33:
        /*0058*/ 	.byte	0x04, 0x36
        /*005a*/ 	.short	(.L_35 - .L_34)
.L_34:
        /*005c*/ 	.word	0x00000008
.L_35:


//--------------------- .nv.callgraph             --------------------------
	.section	.nv.callgraph,"",@"SHT_CUDA_CALLGRAPH"
	.align	4
	.sectionentsize	8
	.align		4
        /*0000*/ 	.word	0x00000000
	.align		4
        /*0004*/ 	.word	0xffffffff
	.align		4
        /*0008*/ 	.word	0x00000000
	.align		4
        /*000c*/ 	.word	0xfffffffe
	.align		4
        /*0010*/ 	.word	0x00000000
	.align		4
        /*0014*/ 	.word	0xfffffffd
	.align		4
        /*0018*/ 	.word	0x00000000
	.align		4
        /*001c*/ 	.word	0xfffffffc


//--------------------- .text._Z4evenPii          --------------------------
	.section	.text._Z4evenPii,"ax",@progbits
	.align	128
        .global         _Z4evenPii
        .type           _Z4evenPii,@function
        .size           _Z4evenPii,(.L_x_2 - _Z4evenPii)
        .other          _Z4evenPii,@"STO_CUDA_ENTRY STV_DEFAULT"
_Z4evenPii:
.text._Z4evenPii:
[----:B------:R-:W-:Y:S01]  /*0000*/  LDC R1, c[0x0][0x37c] ;  /* 0x0000df00ff017b82 */ /* 0x000fe20000000800 */
[----:B------:R-:W0:Y:S01]  /*0010*/  S2R R5, SR_TID.X ;  /* 0x0000000000057919 */ /* 0x000e220000002100 */
[----:B------:R-:W1:Y:S02]  /*0020*/  LDCU UR4, c[0x0][0x388] ;  /* 0x00007100ff0477ac */ /* 0x000e640008000800 */
[----:B-1----:R-:W-:Y:S01]  /*0030*/  UIADD3 UR4, UPT, UPT, UR4, -0x1, URZ ;  /* 0xffffffff04047890 */ /* 0x002fe2000fffe0ff */
[----:B0-----:R-:W-:-:S05]  /*0040*/  LOP3.LUT R0, R5, 0x1, RZ, 0xc0, !PT ;  /* 0x0000000105007812 */ /* 0x001fca00078ec0ff */
[----:B------:R-:W-:-:S04]  /*0050*/  ISETP.GE.AND P0, PT, R5, UR4, PT ;  /* 0x0000000405007c0c */ /* 0x000fc8000bf06270 */
[----:B------:R-:W-:-:S13]  /*0060*/  ISETP.EQ.U32.OR P0, PT, R0, 0x1, P0 ;  /* 0x000000010000780c */ /* 0x000fda0000702470 */
[----:B------:R-:W-:Y:S05]  /*0070*/  @P0 EXIT ;  /* 0x000000000000094d */ /* 0x000fea0003800000 */
[----:B------:R-:W0:Y:S01]  /*0080*/  LDC.64 R2, c[0x0][0x380] ;  /* 0x0000e000ff027b82 */ /* 0x000e220000000a00 */
[----:B------:R-:W1:Y:S01]  /*0090*/  LDCU.64 UR4, c[0x0][0x358] ;  /* 0x00006b00ff0477ac */ /* 0x000e620008000a00 */
[----:B0-----:R-:W-:-:S05]  /*00a0*/  IMAD.WIDE.U32 R2, R5, 0x4, R2 ;  /* 0x0000000405027825 */ /* 0x001fca00078e0002 */
[----:B-1----:R-:W2:Y:S04]  /*00b0*/  LDG.E R5, desc[UR4][R2.64] ;  /* 0x0000000402057981 */ /* 0x002ea8000c1e1900 */
[----:B------:R-:W2:Y:S02]  /*00c0*/  LDG.E R0, desc[UR4][R2.64+0x4] ;  /* 0x0000040402007981 */ /* 0x000ea4000c1e1900 */
[----:B--2---:R-:W-:-:S13]  /*00d0*/  ISETP.GT.AND P0, PT, R5, R0, PT ;  /* 0x000000000500720c */ /* 0x004fda0003f04270 */
[----:B------:R-:W-:Y:S05]  /*00e0*/  @!P0 EXIT ;  /* 0x000000000000894d */ /* 0x000fea0003800000 */
[----:B------:R-:W-:Y:S04]  /*00f0*/  STG.E desc[UR4][R2.64], R0 ;  /* 0x0000000002007986 */ /* 0x000fe8000c101904 */
[----:B------:R-:W-:Y:S01]  /*0100*/  STG.E desc[UR4][R2.64+0x4], R5 ;  /* 0x0000040502007986 */ /* 0x000fe2000c101904 */
[----:B------:R-:W-:Y:S05]  /*0110*/  EXIT ;  /* 0x000000000000794d */ /* 0x000fea0003800000 */
.L_x_0:
[----:B------:R-:W-:-:S00]  /*0120*/  BRA `(.L_x_0) ;  /* 0xfffffffc00fc7947 */ /* 0x000fc0000383ffff */
[----:B------:R-:W-:-:S00]  /*0130*/  NOP ;  /* 0x0000000000007918 */ /* 0x000fc00000000000 */
        /* <DEDUP_REMOVED lines=12> */
.L_x_2:


//--------------------- .text._Z3oddPii           --------------------------
	.section	.text._Z3oddPii,"ax",@progbits
	.align	128
        .global         _Z3oddPii
        .type           _Z3oddPii,@function
        .size           _Z3oddPii,(.L_x_3 - _Z3oddPii)
        .other          _Z3oddPii,@"STO_CUDA_ENTRY STV_DEFAULT"
_Z3oddPii:
.text._Z3oddPii:
[----:B------:R-:W-:Y:S01]  /*0000*/  LDC R1, c[0x0][0x37c] ;  /* 0x0000df00ff017b82 */ /* 0x000fe20000000800 */
[----:B------:R-:W0:Y:S01]  /*0010*/  S2R R5, SR_TID.X ;  /* 0x0000000000057919 */ /* 0x000e220000002100 */
[----:B------:R-:W1:Y:S02]  /*0020*/  LDCU UR4, c[0x0][0x388] ;  /* 0x00007100ff0477ac */ /* 0x000e640008000800 */
[----:B-1----:R-:W-:Y:S01]  /*0030*/  UIADD3 UR4, UPT, UPT, UR4, -0x1, URZ ;  /* 0xffffffff04047890 */ /* 0x002fe2000fffe0ff */
[----:B0-----:R-:W-:-:S05]  /*0040*/  LOP3.LUT R0, R5, 0x1, RZ, 0xc0, !PT ;  /* 0x0000000105007812 */ /* 0x001fca00078ec0ff */
[----:B------:R-:W-:-:S04]  /*0050*/  ISETP.GE.AND P0, PT, R5, UR4, PT ;  /* 0x0000000405007c0c */ /* 0x000fc8000bf06270 */
[----:B------:R-:W-:-:S13]  /*0060*/  ISETP.NE.U32.OR P0, PT, R0, 0x1, P0 ;  /* 0x000000010000780c */ /* 0x000fda0000705470 */
        /* <DEDUP_REMOVED lines=11> */
.L_x_1:
        /* <DEDUP_REMOVED lines=14> */
.L_x_3:


//--------------------- .nv.shared.reserved.0     --------------------------
	.section	.nv.shared.reserved.0,"aw",@nobits
	.weak		__nv_reservedSMEM_offset_0_alias
	.size		__nv_reservedSMEM_offset_0_alias, 0, 64
	.other		__nv_reservedSMEM_offset_0_alias,@"STO_CUDA_RESERVED_SHARED STV_DEFAULT"
__nv_reservedSMEM_offset_0_alias:
	.zero		0
	.zero		64


//--------------------- .nv.constant0._Z4evenPii  --------------------------
	.section	.nv.constant0._Z4evenPii,"a",@progbits
	.sectionflags	@""
	.align	4
.nv.constant0._Z4evenPii:
	.zero		908


//--------------------- .nv.constant0._Z3oddPii   --------------------------
	.section	.nv.constant0._Z3oddPii,"a",@progbits
	.sectionflags	@""
	.align	4
.nv.constant0._Z3oddPii:
	.zero		908


//--------------------- SYMBOLS --------------------------

	.type		.nv.reservedSmem.offset0,@object
	.size		.nv.reservedSmem.offset0,0x4
